//
// Generated by NVIDIA NVVM Compiler
//
// Compiler Build ID: CL-36424714
// Cuda compilation tools, release 13.0, V13.0.88
// Based on NVVM 20.0.0
//

.version 9.0
.target sm_100
.address_size 64

	// .globl	_Z18branch_simt_kernelPfPKfi

.visible .entry _Z18branch_simt_kernelPfPKfi(
	.param .u64 .ptr .align 1 _Z18branch_simt_kernelPfPKfi_param_0,
	.param .u64 .ptr .align 1 _Z18branch_simt_kernelPfPKfi_param_1,
	.param .u32 _Z18branch_simt_kernelPfPKfi_param_2
)
{
	.reg .pred 	%p<5>;
	.reg .b32 	%r<14>;
	.reg .b32 	%f<14>;
	.reg .b64 	%rd<9>;

	ld.param.u64 	%rd1, [_Z18branch_simt_kernelPfPKfi_param_0];
	ld.param.u64 	%rd2, [_Z18branch_simt_kernelPfPKfi_param_1];
	cvta.to.global.u64 	%rd3, %rd2;
	mov.u32 	%r6, %ctaid.x;
	mov.u32 	%r7, %ntid.x;
	mov.u32 	%r8, %tid.x;
	mad.lo.s32 	%r1, %r6, %r7, %r8;
	mul.wide.s32 	%rd4, %r1, 4;
	add.s64 	%rd5, %rd3, %rd4;
	ld.global.f32 	%f13, [%rd5];
	and.b32  	%r9, %r8, 1;
	setp.eq.b32 	%p1, %r9, 1;
	not.pred 	%p2, %p1;
	@%p2 bra 	$L__BB0_3;
	mov.b32 	%r12, 0;
$L__BB0_2:
	.pragma "nounroll";
	fma.rn.f32 	%f8, %f13, 0f3F8CCCCD, 0f3E99999A;
	add.f32 	%f13, %f8, 0fC0000000;
	add.s32 	%r12, %r12, 1;
	setp.eq.s32 	%p3, %r12, 8;
	@%p3 bra 	$L__BB0_5;
	bra.uni 	$L__BB0_2;
$L__BB0_3:
	neg.f32 	%f13, %f13;
	mov.b32 	%r13, 0;
$L__BB0_4:
	.pragma "nounroll";
	fma.rn.f32 	%f9, %f13, 0f3F666666, 0fBF000000;
	add.f32 	%f13, %f9, 0f3F800000;
	add.s32 	%r13, %r13, 1;
	setp.ne.s32 	%p4, %r13, 8;
	@%p4 bra 	$L__BB0_4;
$L__BB0_5:
	cvta.to.global.u64 	%rd6, %rd1;
	fma.rn.f32 	%f10, %f13, 0f3F000000, 0f3F800000;
	add.s64 	%rd8, %rd6, %rd4;
	st.global.f32 	[%rd8], %f10;
	ret;

}


// ===== COMPILED SASS (sm_100) =====

	.target	sm_100

	.elftype	@"ET_EXEC"


//--------------------- .note.nv.tkinfo           --------------------------
	.section	.note.nv.tkinfo,"",@"SHT_NOTE"
	.sectionflags	@"SHF_NOTE_NV_TKINFO"
	.tkinfo
        /*0018*/ 	.word	0x00000002
        /*0030*/ 	.string	""
        /*0030*/ 	.string	"ptxas"
        /*0030*/ 	.string	"Cuda compilation tools, release 13.0, V13.0.88"
        /*0030*/ 	.string	"Build cuda_13.0.r13.0/compiler.36424714_0"
        /*0030*/ 	.string	"-arch sm_100 -m 64 "



//--------------------- .note.nv.cuinfo           --------------------------
	.section	.note.nv.cuinfo,"",@"SHT_NOTE"
	.sectionflags	@"SHF_NOTE_NV_CUINFO"
        /*0018*/ 	.short	0x0002
        /*001a*/ 	.short	0x0064
        /*001c*/ 	.short	0x0082
	.zero		2


//--------------------- .nv.info                  --------------------------
	.section	.nv.info,"",@"SHT_CUDA_INFO"
	.align	4


	//----- nvinfo : EIATTR_REGCOUNT
	.align		4
        /*0000*/ 	.byte	0x04, 0x2f
        /*0002*/ 	.short	(.L_1 - .L_0)
	.align		4
.L_0:
        /*0004*/ 	.word	index@(_Z18branch_simt_kernelPfPKfi)
        /*0008*/ 	.word	0x0000000a


	//----- nvinfo : EIATTR_FRAME_SIZE
	.align		4
.L_1:
        /*000c*/ 	.byte	0x04, 0x11
        /*000e*/ 	.short	(.L_3 - .L_2)
	.align		4
.L_2:
        /*0010*/ 	.word	index@(_Z18branch_simt_kernelPfPKfi)
        /*0014*/ 	.word	0x00000000


	//----- nvinfo : EIATTR_MIN_STACK_SIZE
	.align		4
.L_3:
        /*0018*/ 	.byte	0x04, 0x12
        /*001a*/ 	.short	(.L_5 - .L_4)
	.align		4
.L_4:
        /*001c*/ 	.word	index@(_Z18branch_simt_kernelPfPKfi)
        /*0020*/ 	.word	0x00000000
.L_5:


//--------------------- .nv.compat                --------------------------
	.section	.nv.compat,"",@"SHT_CUDA_COMPAT_INFO"
	.align	4
        /*0000*/ 	.byte	0x02, 0x09, 0x00, 0x00, 0x02, 0x02, 0x01, 0x00, 0x02, 0x05, 0x05, 0x00, 0x03, 0x07, 0x01, 0x01
        /*0010*/ 	.byte	0x02, 0x03, 0x00, 0x00, 0x02, 0x06, 0x01, 0x00, 0x04, 0x0b, 0x08, 0x00, 0x09, 0x00, 0x00, 0x00
        /*0020*/ 	.byte	0x00, 0x00, 0x00, 0x00


//--------------------- .nv.info._Z18branch_simt_kernelPfPKfi --------------------------
	.section	.nv.info._Z18branch_simt_kernelPfPKfi,"",@"SHT_CUDA_INFO"
	.sectionflags	@""
	.align	4


	//----- nvinfo : EIATTR_CUDA_API_VERSION
	.align		4
        /*0000*/ 	.byte	0x04, 0x37
        /*0002*/ 	.short	(.L_7 - .L_6)
.L_6:
        /*0004*/ 	.word	0x00000082


	//----- nvinfo : EIATTR_KPARAM_INFO
	.align		4
.L_7:
        /*0008*/ 	.byte	0x04, 0x17
        /*000a*/ 	.short	(.L_9 - .L_8)
.L_8:
        /*000c*/ 	.word	0x00000000
        /*0010*/ 	.short	0x0002
        /*0012*/ 	.short	0x0010
        /*0014*/ 	.byte	0x00, 0xf0, 0x11, 0x00


	//----- nvinfo : EIATTR_KPARAM_INFO
	.align		4
.L_9:
        /*0018*/ 	.byte	0x04, 0x17
        /*001a*/ 	.short	(.L_11 - .L_10)
.L_10:
        /*001c*/ 	.word	0x00000000
        /*0020*/ 	.short	0x0001
        /*0022*/ 	.short	0x0008
        /*0024*/ 	.byte	0x00, 0xf5, 0x21, 0x00


	//----- nvinfo : EIATTR_KPARAM_INFO
	.align		4
.L_11:
        /*0028*/ 	.byte	0x04, 0x17
        /*002a*/ 	.short	(.L_13 - .L_12)
.L_12:
        /*002c*/ 	.word	0x00000000
        /*0030*/ 	.short	0x0000
        /*0032*/ 	.short	0x0000
        /*0034*/ 	.byte	0x00, 0xf5, 0x21, 0x00


	//----- nvinfo : EIATTR_SPARSE_MMA_MASK
	.align		4
.L_13:
        /*0038*/ 	.byte	0x03, 0x50
        /*003a*/ 	.short	0x0000


	//----- nvinfo : EIATTR_MAXREG_COUNT
	.align		4
        /*003c*/ 	.byte	0x03, 0x1b
        /*003e*/ 	.short	0x00ff


	//----- nvinfo : EIATTR_MERCURY_ISA_VERSION
	.align		4
        /*0040*/ 	.byte	0x03, 0x5f
        /*0042*/ 	.short	0x0101


	//----- nvinfo : EIATTR_VRC_CTA_INIT_COUNT
	.align		4
        /*0044*/ 	.byte	0x02, 0x4a
	.zero		1
	.zero		1


	//----- nvinfo : EIATTR_EXIT_INSTR_OFFSETS
	.align		4
        /*0048*/ 	.byte	0x04, 0x1c
        /*004a*/ 	.short	(.L_15 - .L_14)


	//   ....[0]....
.L_14:
        /*004c*/ 	.word	0x00000250


	//----- nvinfo : EIATTR_CRS_STACK_SIZE
	.align		4
.L_15:
        /*0050*/ 	.byte	0x04, 0x1e
        /*0052*/ 	.short	(.L_17 - .L_16)
.L_16:
        /*0054*/ 	.word	0x00000000


	//----- nvinfo : EIATTR_CBANK_PARAM_SIZE
	.align		4
.L_17:
        /*0058*/ 	.byte	0x03, 0x19
        /*005a*/ 	.short	0x0014


	//----- nvinfo : EIATTR_PARAM_CBANK
	.align		4
        /*005c*/ 	.byte	0x04, 0x0a
        /*005e*/ 	.short	(.L_19 - .L_18)
	.align		4
.L_18:
        /*0060*/ 	.word	index@(.nv.constant0._Z18branch_simt_kernelPfPKfi)
        /*0064*/ 	.short	0x0380
        /*0066*/ 	.short	0x0014


	//----- nvinfo : EIATTR_SW_WAR
	.align		4
.L_19:
        /*0068*/ 	.byte	0x04, 0x36
        /*006a*/ 	.short	(.L_21 - .L_20)
.L_20:
        /*006c*/ 	.word	0x00000008
.L_21:


//--------------------- .nv.callgraph             --------------------------
	.section	.nv.callgraph,"",@"SHT_CUDA_CALLGRAPH"
	.align	4
	.sectionentsize	8
	.align		4
        /*0000*/ 	.word	0x00000000
	.align		4
        /*0004*/ 	.word	0xffffffff
	.align		4
        /*0008*/ 	.word	0x00000000
	.align		4
        /*000c*/ 	.word	0xfffffffe
	.align		4
        /*0010*/ 	.word	0x00000000
	.align		4
        /*0014*/ 	.word	0xfffffffd
	.align		4
        /*0018*/ 	.word	0x00000000
	.align		4
        /*001c*/ 	.word	0xfffffffc


//--------------------- .text._Z18branch_simt_kernelPfPKfi --------------------------
	.section	.text._Z18branch_simt_kernelPfPKfi,"ax",@progbits
	.align	128
        .global         _Z18branch_simt_kernelPfPKfi
        .type           _Z18branch_simt_kernelPfPKfi,@function
        .size           _Z18branch_simt_kernelPfPKfi,(.L_x_6 - _Z18branch_simt_kernelPfPKfi)
        .other          _Z18branch_simt_kernelPfPKfi,@"STO_CUDA_ENTRY STV_DEFAULT"
_Z18branch_simt_kernelPfPKfi:
.text._Z18branch_simt_kernelPfPKfi:
[----:B------:R-:W-:Y:S01]  /*0000*/  LDC R1, c[0x0][0x37c] ;  /* 0x0000df00ff017b82 */ /* 0x000fe20000000800 */
[----:B------:R-:W0:Y:S07]  /*0010*/  S2R R0, SR_TID.X ;  /* 0x0000000000007919 */ /* 0x000e2e0000002100 */
[----:B------:R-:W0:Y:S01]  /*0020*/  S2UR UR4, SR_CTAID.X ;  /* 0x00000000000479c3 */ /* 0x000e220000002500 */
[----:B------:R-:W1:Y:S07]  /*0030*/  LDCU.64 UR6, c[0x0][0x358] ;  /* 0x00006b00ff0677ac */ /* 0x000e6e0008000a00 */
[----:B------:R-:W0:Y:S08]  /*0040*/  LDC R5, c[0x0][0x360] ;  /* 0x0000d800ff057b82 */ /* 0x000e300000000800 */
[----:B------:R-:W2:Y:S01]  /*0050*/  LDC.64 R2, c[0x0][0x388] ;  /* 0x0000e200ff027b82 */ /* 0x000ea20000000a00 */
[----:B0-----:R-:W-:-:S04]  /*0060*/  IMAD R5, R5, UR4, R0 ;  /* 0x0000000405057c24 */ /* 0x001fc8000f8e0200 */
[----:B--2---:R-:W-:-:S06]  /*0070*/  IMAD.WIDE R2, R5, 0x4, R2 ;  /* 0x0000000405027825 */ /* 0x004fcc00078e0202 */
[----:B-1----:R0:W5:Y:S01]  /*0080*/  LDG.E R2, desc[UR6][R2.64] ;  /* 0x0000000602027981 */ /* 0x002162000c1e1900 */
[----:B------:R-:W-:Y:S01]  /*0090*/  LOP3.LUT R0, R0, 0x1, RZ, 0xc0, !PT ;  /* 0x0000000100007812 */ /* 0x000fe200078ec0ff */
[----:B------:R-:W-:Y:S03]  /*00a0*/  BSSY.RECONVERGENT B0, `(.L_x_0) ;  /* 0x0000015000007945 */ /* 0x000fe60003800200 */
[----:B------:R-:W-:-:S13]  /*00b0*/  ISETP.NE.U32.AND P0, PT, R0, 0x1, PT ;  /* 0x000000010000780c */ /* 0x000fda0003f05070 */
[----:B0-----:R-:W-:Y:S05]  /*00c0*/  @P0 BRA `(.L_x_1) ;  /* 0x0000000000280947 */ /* 0x001fea0003800000 */
[----:B------:R-:W-:Y:S01]  /*00d0*/  HFMA2 R3, -RZ, RZ, 1.88671875, -19.203125 ;  /* 0x3f8ccccdff037431 */ /* 0x000fe200000001ff */
[----:B------:R-:W-:-:S04]  /*00e0*/  UMOV UR4, 0x1 ;  /* 0x0000000100047882 */ /* 0x000fc80000000000 */
[----:B-----5:R-:W-:-:S04]  /*00f0*/  FFMA R2, R2, R3, 0.30000001192092895508 ;  /* 0x3e99999a02027423 */ /* 0x020fc80000000003 */
[----:B------:R-:W-:-:S07]  /*0100*/  FADD R0, R2, -2 ;  /* 0xc000000002007421 */ /* 0x000fce0000000000 */
.L_x_2:
[----:B------:R-:W-:Y:S01]  /*0110*/  UIADD3 UR4, UPT, UPT, UR4, 0x1, URZ ;  /* 0x0000000104047890 */ /* 0x000fe2000fffe0ff */
[----:B------:R-:W-:-:S03]  /*0120*/  FFMA R0, R0, R3, 0.30000001192092895508 ;  /* 0x3e99999a00007423 */ /* 0x000fc60000000003 */
[----:B------:R-:W-:Y:S01]  /*0130*/  UISETP.NE.AND UP0, UPT, UR4, 0x8, UPT ;  /* 0x000000080400788c */ /* 0x000fe2000bf05270 */
[----:B------:R-:W-:-:S08]  /*0140*/  FADD R0, R0, -2 ;  /* 0xc000000000007421 */ /* 0x000fd00000000000 */
[----:B------:R-:W-:Y:S05]  /*0150*/  BRA.U UP0, `(.L_x_2) ;  /* 0xfffffffd00ec7547 */ /* 0x000fea000b83ffff */
[----:B------:R-:W-:Y:S05]  /*0160*/  BRA `(.L_x_3) ;  /* 0x0000000000207947 */ /* 0x000fea0003800000 */
.L_x_1:
[----:B------:R-:W-:Y:S02]  /*0170*/  HFMA2 R3, -RZ, RZ, 1.849609375, 1638 ;  /* 0x3f666666ff037431 */ /* 0x000fe400000001ff */
[----:B-----5:R-:W-:Y:S01]  /*0180*/  FADD R0, -R2, -RZ ;  /* 0x800000ff02007221 */ /* 0x020fe20000000100 */
[----:B------:R-:W-:-:S06]  /*0190*/  UMOV UR4, URZ ;  /* 0x000000ff00047c82 */ /* 0x000fcc0008000000 */
.L_x_4:
[----:B------:R-:W-:Y:S01]  /*01a0*/  UIADD3 UR4, UPT, UPT, UR4, 0x1, URZ ;  /* 0x0000000104047890 */ /* 0x000fe2000fffe0ff */
[----:B------:R-:W-:-:S03]  /*01b0*/  FFMA R0, R0, R3, -0.5 ;  /* 0xbf00000000007423 */ /* 0x000fc60000000003 */
[----:B------:R-:W-:Y:S01]  /*01c0*/  UISETP.NE.AND UP0, UPT, UR4, 0x8, UPT ;  /* 0x000000080400788c */ /* 0x000fe2000bf05270 */
[----:B------:R-:W-:-:S08]  /*01d0*/  FADD R0, R0, 1 ;  /* 0x3f80000000007421 */ /* 0x000fd00000000000 */
[----:B------:R-:W-:Y:S05]  /*01e0*/  BRA.U UP0, `(.L_x_4) ;  /* 0xfffffffd00ec7547 */ /* 0x000fea000b83ffff */
.L_x_3:
[----:B------:R-:W-:Y:S05]  /*01f0*/  BSYNC.RECONVERGENT B0 ;  /* 0x0000000000007941 */ /* 0x000fea0003800200 */
.L_x_0:
[----:B------:R-:W0:Y:S01]  /*0200*/  LDC.64 R2, c[0x0][0x380] ;  /* 0x0000e000ff027b82 */ /* 0x000e220000000a00 */
[----:B------:R-:W-:-:S05]  /*0210*/  HFMA2 R7, -RZ, RZ, 1.75, 0 ;  /* 0x3f000000ff077431 */ /* 0x000fca00000001ff */
[----:B------:R-:W-:Y:S01]  /*0220*/  FFMA R7, R0, R7, 1 ;  /* 0x3f80000000077423 */ /* 0x000fe20000000007 */
[----:B0-----:R-:W-:-:S05]  /*0230*/  IMAD.WIDE R2, R5, 0x4, R2 ;  /* 0x0000000405027825 */ /* 0x001fca00078e0202 */
[----:B------:R-:W-:Y:S01]  /*0240*/  STG.E desc[UR6][R2.64], R7 ;  /* 0x0000000702007986 */ /* 0x000fe2000c101906 */
[----:B------:R-:W-:Y:S05]  /*0250*/  EXIT ;  /* 0x000000000000794d */ /* 0x000fea0003800000 */
.L_x_5:
[----:B------:R-:W-:-:S00]  /*0260*/  BRA `(.L_x_5) ;  /* 0xfffffffc00fc7947 */ /* 0x000fc0000383ffff */
[----:B------:R-:W-:-:S00]  /*0270*/  NOP ;  /* 0x0000000000007918 */ /* 0x000fc00000000000 */
        /* <DEDUP_REMOVED lines=8> */
.L_x_6:


//--------------------- .nv.shared.reserved.0     --------------------------
	.section	.nv.shared.reserved.0,"aw",@nobits
	.weak		__nv_reservedSMEM_offset_0_alias
	.size		__nv_reservedSMEM_offset_0_alias, 0, 64
	.other		__nv_reservedSMEM_offset_0_alias,@"STO_CUDA_RESERVED_SHARED STV_DEFAULT"
__nv_reservedSMEM_offset_0_alias:
	.zero		0
	.zero		64


//--------------------- .nv.constant0._Z18branch_simt_kernelPfPKfi --------------------------
	.section	.nv.constant0._Z18branch_simt_kernelPfPKfi,"a",@progbits
	.sectionflags	@""
	.align	4
.nv.constant0._Z18branch_simt_kernelPfPKfi:
	.zero		916


//--------------------- SYMBOLS --------------------------

	.type		.nv.reservedSmem.offset0,@object
	.size		.nv.reservedSmem.offset0,0x4
